	.headerflags	@"EF_CUDA_TEXMODE_UNIFIED EF_CUDA_64BIT_ADDRESS EF_CUDA_ACCELERATORS EF_CUDA_SM90 EF_CUDA_VIRTUAL_SM(EF_CUDA_SM90)"
	.elftype	@"ET_EXEC"


//--------------------- .nv.info                  --------------------------
	.section	.nv.info,"",@"SHT_CUDA_INFO"
	.align	4


	//----- nvinfo : EIATTR_REGCOUNT
	.align		4
        /*0000*/ 	.byte	0x04, 0x2f
        /*0002*/ 	.short	(.L_1 - .L_0)
	.align		4
.L_0:
        /*0004*/ 	.word	index@(triton_poi_fused_convolution_hardtanh_5)
        /*0008*/ 	.word	0x00000010


	//----- nvinfo : EIATTR_MIN_STACK_SIZE
	.align		4
.L_1:
        /*000c*/ 	.byte	0x04, 0x12
        /*000e*/ 	.short	(.L_3 - .L_2)
	.align		4
.L_2:
        /*0010*/ 	.word	index@(triton_poi_fused_convolution_hardtanh_5)
        /*0014*/ 	.word	0x00000000


	//----- nvinfo : EIATTR_FRAME_SIZE
	.align		4
.L_3:
        /*0018*/ 	.byte	0x04, 0x11
        /*001a*/ 	.short	(.L_5 - .L_4)
	.align		4
.L_4:
        /*001c*/ 	.word	index@(triton_poi_fused_convolution_hardtanh_5)
        /*0020*/ 	.word	0x00000000


	//----- nvinfo : EIATTR_MIN_STACK_SIZE
	.align		4
.L_5:
        /*0024*/ 	.byte	0x04, 0x12
        /*0026*/ 	.short	(.L_7 - .L_6)
	.align		4
.L_6:
        /*0028*/ 	.word	index@(triton_poi_fused_convolution_hardtanh_5)
        /*002c*/ 	.word	0x00000000
.L_7:


//--------------------- .nv.info.triton_poi_fused_convolution_hardtanh_5 --------------------------
	.section	.nv.info.triton_poi_fused_convolution_hardtanh_5,"",@"SHT_CUDA_INFO"
	.sectionflags	@""
	.align	4


	//----- nvinfo : EIATTR_CUDA_API_VERSION
	.align		4
        /*0000*/ 	.byte	0x04, 0x37
        /*0002*/ 	.short	(.L_9 - .L_8)
.L_8:
        /*0004*/ 	.word	0x0000007c


	//----- nvinfo : EIATTR_KPARAM_INFO
	.align		4
.L_9:
        /*0008*/ 	.byte	0x04, 0x17
        /*000a*/ 	.short	(.L_11 - .L_10)
.L_10:
        /*000c*/ 	.word	0x00000000
        /*0010*/ 	.short	0x0003
        /*0012*/ 	.short	0x0018
        /*0014*/ 	.byte	0x00, 0xf0, 0x11, 0x00


	//----- nvinfo : EIATTR_KPARAM_INFO
	.align		4
.L_11:
        /*0018*/ 	.byte	0x04, 0x17
        /*001a*/ 	.short	(.L_13 - .L_12)
.L_12:
        /*001c*/ 	.word	0x00000000
        /*0020*/ 	.short	0x0002
        /*0022*/ 	.short	0x0010
        /*0024*/ 	.byte	0x00, 0xf4, 0x21, 0x00


	//----- nvinfo : EIATTR_KPARAM_INFO
	.align		4
.L_13:
        /*0028*/ 	.byte	0x04, 0x17
        /*002a*/ 	.short	(.L_15 - .L_14)
.L_14:
        /*002c*/ 	.word	0x00000000
        /*0030*/ 	.short	0x0001
        /*0032*/ 	.short	0x0008
        /*0034*/ 	.byte	0x00, 0xf4, 0x21, 0x00


	//----- nvinfo : EIATTR_KPARAM_INFO
	.align		4
.L_15:
        /*0038*/ 	.byte	0x04, 0x17
        /*003a*/ 	.short	(.L_17 - .L_16)
.L_16:
        /*003c*/ 	.word	0x00000000
        /*0040*/ 	.short	0x0000
        /*0042*/ 	.short	0x0000
        /*0044*/ 	.byte	0x00, 0xf4, 0x21, 0x00


	//----- nvinfo : EIATTR_SPARSE_MMA_MASK
	.align		4
.L_17:
        /*0048*/ 	.byte	0x03, 0x50
        /*004a*/ 	.short	0x0000


	//----- nvinfo : EIATTR_MAXREG_COUNT
	.align		4
        /*004c*/ 	.byte	0x03, 0x1b
        /*004e*/ 	.short	0x00ff


	//----- nvinfo : EIATTR_EXIT_INSTR_OFFSETS
	.align		4
        /*0050*/ 	.byte	0x04, 0x1c
        /*0052*/ 	.short	(.L_19 - .L_18)


	//   ....[0]....
.L_18:
        /*0054*/ 	.word	0x00000230


	//   ....[1]....
        /*0058*/ 	.word	0x00000250


	//----- nvinfo : EIATTR_REQNTID
	.align		4
.L_19:
        /*005c*/ 	.byte	0x04, 0x10
        /*005e*/ 	.short	(.L_21 - .L_20)
.L_20:
        /*0060*/ 	.word	0x00000100
        /*0064*/ 	.word	0x00000001
        /*0068*/ 	.word	0x00000001


	//----- nvinfo : EIATTR_CBANK_PARAM_SIZE
	.align		4
.L_21:
        /*006c*/ 	.byte	0x03, 0x19
        /*006e*/ 	.short	0x001c


	//----- nvinfo : EIATTR_PARAM_CBANK
	.align		4
        /*0070*/ 	.byte	0x04, 0x0a
        /*0072*/ 	.short	(.L_23 - .L_22)
	.align		4
.L_22:
        /*0074*/ 	.word	index@(.nv.constant0.triton_poi_fused_convolution_hardtanh_5)
        /*0078*/ 	.short	0x0210
        /*007a*/ 	.short	0x001c


	//----- nvinfo : EIATTR_SW_WAR
	.align		4
.L_23:
        /*007c*/ 	.byte	0x04, 0x36
        /*007e*/ 	.short	(.L_25 - .L_24)
.L_24:
        /*0080*/ 	.word	0x00000008
.L_25:


//--------------------- .nv.callgraph             --------------------------
	.section	.nv.callgraph,"",@"SHT_CUDA_CALLGRAPH"
	.align	4
	.sectionentsize	8
	.align		4
        /*0000*/ 	.word	0x00000000
	.align		4
        /*0004*/ 	.word	0xffffffff
	.align		4
        /*0008*/ 	.word	0x00000000
	.align		4
        /*000c*/ 	.word	0xfffffffe
	.align		4
        /*0010*/ 	.word	0x00000000
	.align		4
        /*0014*/ 	.word	0xfffffffd
	.align		4
        /*0018*/ 	.word	0x00000000
	.align		4
        /*001c*/ 	.word	0xfffffffc


//--------------------- .text.triton_poi_fused_convolution_hardtanh_5 --------------------------
	.section	.text.triton_poi_fused_convolution_hardtanh_5,"ax",@progbits
	.align	128
        .global         triton_poi_fused_convolution_hardtanh_5
        .type           triton_poi_fused_convolution_hardtanh_5,@function
        .size           triton_poi_fused_convolution_hardtanh_5,(.L_x_1 - triton_poi_fused_convolution_hardtanh_5)
        .other          triton_poi_fused_convolution_hardtanh_5,@"STO_CUDA_ENTRY STV_DEFAULT"
triton_poi_fused_convolution_hardtanh_5:
.text.triton_poi_fused_convolution_hardtanh_5:
[----:B------:R-:W0:Y:S02]  /*0000*/  LDC R1, c[0x0][0x28] ;  /* 0x00000a00ff017b82 */ /* 0x000e240000000800 */
[----:B------:R-:W1:Y:S01]  /*0010*/  S2R R0, SR_TID.X ;  /* 0x0000000000007919 */ /* 0x000e620000002100 */
[----:B------:R-:W2:Y:S01]  /*0020*/  LDC.64 R4, c[0x0][0x218] ;  /* 0x00008600ff047b82 */ /* 0x000ea20000000a00 */
[----:B------:R-:W-:Y:S02]  /*0030*/  CS2R R10, SRZ ;  /* 0x00000000000a7805 */ /* 0x000fe4000001ff00 */
[----:B------:R-:W-:Y:S01]  /*0040*/  CS2R R12, SRZ ;  /* 0x00000000000c7805 */ /* 0x000fe2000001ff00 */
[----:B------:R-:W3:Y:S01]  /*0050*/  S2R R9, SR_CTAID.X ;  /* 0x0000000000097919 */ /* 0x000ee20000002500 */
[----:B------:R-:W-:-:S03]  /*0060*/  ULDC.64 UR4, c[0x0][0x208] ;  /* 0x0000820000047ab9 */ /* 0x000fc60000000a00 */
[----:B------:R-:W4:Y:S01]  /*0070*/  LDC.64 R2, c[0x0][0x210] ;  /* 0x00008400ff027b82 */ /* 0x000f220000000a00 */
[----:B-1----:R-:W-:Y:S01]  /*0080*/  IMAD.SHL.U32 R0, R0, 0x2, RZ ;  /* 0x0000000200007824 */ /* 0x002fe200078e00ff */
[----:B---3--:R-:W-:-:S04]  /*0090*/  SHF.R.S32.HI R6, RZ, 0x16, R9 ;  /* 0x00000016ff067819 */ /* 0x008fc80000011409 */
[----:B------:R-:W-:-:S05]  /*00a0*/  LOP3.LUT R0, R0, 0x1fe, RZ, 0xc0, !PT ;  /* 0x000001fe00007812 */ /* 0x000fca00078ec0ff */
[----:B------:R-:W-:Y:S01]  /*00b0*/  IMAD R9, R9, 0x200, R0 ;  /* 0x0000020009097824 */ /* 0x000fe200078e0200 */
[----:B------:R-:W-:-:S03]  /*00c0*/  SGXT R0, R6, 0x1 ;  /* 0x000000010600781a */ /* 0x000fc60000000200 */
[C---:B----4-:R-:W-:Y:S01]  /*00d0*/  IMAD.WIDE R2, R9.reuse, 0x4, R2 ;  /* 0x0000000409027825 */ /* 0x050fe200078e0202 */
[----:B------:R-:W-:Y:S02]  /*00e0*/  LEA.HI R0, R0, R9, RZ, 0x6 ;  /* 0x0000000900007211 */ /* 0x000fe400078f30ff */
[----:B------:R-:W-:Y:S02]  /*00f0*/  ISETP.GE.AND P0, PT, R9, 0x3c100, PT ;  /* 0x0003c1000900780c */ /* 0x000fe40003f06270 */
[----:B------:R-:W-:-:S05]  /*0100*/  LOP3.LUT R0, R0, 0xffffffc0, RZ, 0xc0, !PT ;  /* 0xffffffc000007812 */ /* 0x000fca00078ec0ff */
[----:B------:R-:W-:-:S04]  /*0110*/  IMAD.IADD R7, R9, 0x1, -R0 ;  /* 0x0000000109077824 */ /* 0x000fc800078e0a00 */
[----:B--2---:R-:W-:Y:S02]  /*0120*/  IMAD.WIDE R4, R7, 0x4, R4 ;  /* 0x0000000407047825 */ /* 0x004fe400078e0204 */
[----:B------:R1:W2:Y:S01]  /*0130*/  @!P0 LDG.E.64 R10, desc[UR4][R2.64] ;  /* 0x00000004020a8981 */ /* 0x0002a2000c1e1b00 */
[----:B------:R-:W1:Y:S03]  /*0140*/  LDC.64 R6, c[0x0][0x220] ;  /* 0x00008800ff067b82 */ /* 0x000e660000000a00 */
[----:B------:R-:W2:Y:S01]  /*0150*/  @!P0 LDG.E.EL.64 R12, desc[UR4][R4.64] ;  /* 0x00000004040c8981 */ /* 0x000ea2000c2e1b00 */
[----:B-1----:R-:W-:-:S04]  /*0160*/  IMAD.WIDE R2, R9, 0x4, R6 ;  /* 0x0000000409027825 */ /* 0x002fc800078e0206 */
[----:B--2---:R-:W-:Y:S01]  /*0170*/  FADD R10, R12, R10 ;  /* 0x0000000a0c0a7221 */ /* 0x004fe20000000000 */
[----:B------:R-:W-:-:S04]  /*0180*/  FADD R11, R13, R11 ;  /* 0x0000000b0d0b7221 */ /* 0x000fc80000000000 */
[C---:B------:R-:W-:Y:S02]  /*0190*/  FSETP.GTU.AND P1, PT, R10.reuse, RZ, PT ;  /* 0x000000ff0a00720b */ /* 0x040fe40003f2c000 */
[C---:B------:R-:W-:Y:S02]  /*01a0*/  FSETP.GTU.AND P2, PT, R11.reuse, RZ, PT ;  /* 0x000000ff0b00720b */ /* 0x040fe40003f4c000 */
[----:B------:R-:W-:Y:S02]  /*01b0*/  FSEL R10, R10, RZ, P1 ;  /* 0x000000ff0a0a7208 */ /* 0x000fe40000800000 */
[----:B------:R-:W-:Y:S02]  /*01c0*/  FSEL R11, R11, RZ, P2 ;  /* 0x000000ff0b0b7208 */ /* 0x000fe40001000000 */
[----:B------:R-:W-:Y:S02]  /*01d0*/  FSETP.GEU.AND P3, PT, R10, 6, PT ;  /* 0x40c000000a00780b */ /* 0x000fe40003f6e000 */
[----:B------:R-:W-:-:S02]  /*01e0*/  FSETP.GEU.AND P4, PT, R11, 6, PT ;  /* 0x40c000000b00780b */ /* 0x000fc40003f8e000 */
[----:B------:R-:W-:Y:S02]  /*01f0*/  FSETP.NAN.AND P1, PT, R10, R10, PT ;  /* 0x0000000a0a00720b */ /* 0x000fe40003f28000 */
[----:B------:R-:W-:-:S07]  /*0200*/  FSETP.NAN.AND P2, PT, R11, R11, PT ;  /* 0x0000000b0b00720b */ /* 0x000fce0003f48000 */
[----:B------:R-:W-:Y:S02]  /*0210*/  @P3 SEL R10, R10, 0x40c00000, P1 ;  /* 0x40c000000a0a3807 */ /* 0x000fe40000800000 */
[----:B------:R-:W-:Y:S01]  /*0220*/  @P4 SEL R11, R11, 0x40c00000, P2 ;  /* 0x40c000000b0b4807 */ /* 0x000fe20001000000 */
[----:B------:R-:W-:Y:S06]  /*0230*/  @P0 EXIT ;  /* 0x000000000000094d */ /* 0x000fec0003800000 */
[----:B------:R-:W-:Y:S01]  /*0240*/  STG.E.64 desc[UR4][R2.64], R10 ;  /* 0x0000000a02007986 */ /* 0x000fe2000c101b04 */
[----:B------:R-:W-:Y:S05]  /*0250*/  EXIT ;  /* 0x000000000000794d */ /* 0x000fea0003800000 */
.L_x_0:
[----:B------:R-:W-:-:S00]  /*0260*/  BRA `(.L_x_0) ;  /* 0xfffffffc00fc7947 */ /* 0x000fc0000383ffff */
[----:B------:R-:W-:-:S00]  /*0270*/  NOP ;  /* 0x0000000000007918 */ /* 0x000fc00000000000 */
        /* <DEDUP_REMOVED lines=8> */
.L_x_1:


//--------------------- .nv.constant0.triton_poi_fused_convolution_hardtanh_5 --------------------------
	.section	.nv.constant0.triton_poi_fused_convolution_hardtanh_5,"a",@progbits
	.sectionflags	@""
	.align	4
.nv.constant0.triton_poi_fused_convolution_hardtanh_5:
	.zero		556
